//
// Generated by NVIDIA NVVM Compiler
//
// Compiler Build ID: CL-36424714
// Cuda compilation tools, release 13.0, V13.0.88
// Based on NVVM 20.0.0
//

.version 9.0
.target sm_100
.address_size 64

	// .globl	_Z12MatMulKernel6MatrixS_S_
// _ZZ12MatMulKernel6MatrixS_S_E2As has been demoted
// _ZZ12MatMulKernel6MatrixS_S_E2Bs has been demoted

.visible .entry _Z12MatMulKernel6MatrixS_S_(
	.param .align 8 .b8 _Z12MatMulKernel6MatrixS_S__param_0[24],
	.param .align 8 .b8 _Z12MatMulKernel6MatrixS_S__param_1[24],
	.param .align 8 .b8 _Z12MatMulKernel6MatrixS_S__param_2[24]
)
{
	.reg .pred 	%p<8>;
	.reg .b32 	%r<82>;
	.reg .b32 	%f<74>;
	.reg .b64 	%rd<71>;
	// demoted variable
	.shared .align 4 .b8 _ZZ12MatMulKernel6MatrixS_S_E2As[16];
	// demoted variable
	.shared .align 4 .b8 _ZZ12MatMulKernel6MatrixS_S_E2Bs[16];
	ld.param.u64 	%rd7, [_Z12MatMulKernel6MatrixS_S__param_2+16];
	ld.param.u32 	%r44, [_Z12MatMulKernel6MatrixS_S__param_2+8];
	ld.param.u64 	%rd6, [_Z12MatMulKernel6MatrixS_S__param_1+16];
	ld.param.u32 	%r41, [_Z12MatMulKernel6MatrixS_S__param_1+8];
	ld.param.u64 	%rd5, [_Z12MatMulKernel6MatrixS_S__param_0+16];
	ld.param.u32 	%r38, [_Z12MatMulKernel6MatrixS_S__param_0+8];
	ld.param.v2.u32 	{%r36, %r37}, [_Z12MatMulKernel6MatrixS_S__param_0];
	mov.u32 	%r45, %ctaid.y;
	mov.u32 	%r46, %ctaid.x;
	shl.b32 	%r1, %r45, 1;
	shl.b32 	%r2, %r46, 1;
	mov.u32 	%r3, %tid.y;
	mov.u32 	%r4, %tid.x;
	shr.u32 	%r47, %r36, 31;
	add.s32 	%r48, %r36, %r47;
	shr.s32 	%r5, %r48, 1;
	setp.lt.s32 	%p1, %r36, 2;
	mov.f32 	%f73, 0f00000000;
	@%p1 bra 	$L__BB0_9;
	cvta.to.global.u64 	%rd1, %rd5;
	mul.lo.s32 	%r6, %r1, %r38;
	shl.b32 	%r8, %r41, 1;
	mad.lo.s32 	%r50, %r38, %r3, %r4;
	cvt.s64.s32 	%rd2, %r50;
	shl.b32 	%r51, %r3, 3;
	mov.u32 	%r52, _ZZ12MatMulKernel6MatrixS_S_E2As;
	add.s32 	%r9, %r52, %r51;
	shl.b32 	%r53, %r4, 2;
	add.s32 	%r10, %r9, %r53;
	mad.lo.s32 	%r54, %r41, %r3, %r4;
	cvt.s64.s32 	%rd3, %r54;
	mov.u32 	%r55, _ZZ12MatMulKernel6MatrixS_S_E2Bs;
	add.s32 	%r12, %r55, %r53;
	add.s32 	%r11, %r12, %r51;
	add.s32 	%r56, %r5, -1;
	setp.lt.u32 	%p2, %r56, 3;
	mov.f32 	%f73, 0f00000000;
	mov.b32 	%r81, 0;
	@%p2 bra 	$L__BB0_4;
	and.b32  	%r57, %r5, 1073741820;
	neg.s32 	%r79, %r57;
	add.s32 	%r78, %r6, 4;
	add.s32 	%r77, %r8, %r2;
	shl.b32 	%r58, %r41, 2;
	add.s32 	%r76, %r58, %r2;
	mad.lo.s32 	%r75, %r41, 6, %r2;
	mov.f32 	%f73, 0f00000000;
	mov.u32 	%r74, %r2;
$L__BB0_3:
	.pragma "nounroll";
	and.b32  	%r81, %r5, 1073741820;
	add.s32 	%r59, %r78, -4;
	cvt.s64.s32 	%rd8, %r59;
	cvt.s64.s32 	%rd9, %r74;
	add.s64 	%rd10, %rd8, %rd2;
	shl.b64 	%rd11, %rd10, 2;
	add.s64 	%rd12, %rd1, %rd11;
	ld.global.f32 	%f14, [%rd12];
	st.shared.f32 	[%r10], %f14;
	add.s64 	%rd13, %rd9, %rd3;
	cvta.to.global.u64 	%rd14, %rd6;
	shl.b64 	%rd15, %rd13, 2;
	add.s64 	%rd16, %rd14, %rd15;
	ld.global.f32 	%f15, [%rd16];
	st.shared.f32 	[%r11], %f15;
	bar.sync 	0;
	ld.shared.f32 	%f16, [%r9];
	ld.shared.f32 	%f17, [%r12];
	fma.rn.f32 	%f18, %f16, %f17, %f73;
	ld.shared.f32 	%f19, [%r9+4];
	ld.shared.f32 	%f20, [%r12+8];
	fma.rn.f32 	%f21, %f19, %f20, %f18;
	bar.sync 	0;
	add.s32 	%r60, %r78, -2;
	cvt.s64.s32 	%rd17, %r60;
	cvt.s64.s32 	%rd18, %r77;
	add.s64 	%rd19, %rd17, %rd2;
	shl.b64 	%rd20, %rd19, 2;
	add.s64 	%rd21, %rd1, %rd20;
	ld.global.f32 	%f22, [%rd21];
	st.shared.f32 	[%r10], %f22;
	add.s64 	%rd22, %rd18, %rd3;
	shl.b64 	%rd23, %rd22, 2;
	add.s64 	%rd24, %rd14, %rd23;
	ld.global.f32 	%f23, [%rd24];
	st.shared.f32 	[%r11], %f23;
	bar.sync 	0;
	ld.shared.f32 	%f24, [%r9];
	ld.shared.f32 	%f25, [%r12];
	fma.rn.f32 	%f26, %f24, %f25, %f21;
	ld.shared.f32 	%f27, [%r9+4];
	ld.shared.f32 	%f28, [%r12+8];
	fma.rn.f32 	%f29, %f27, %f28, %f26;
	bar.sync 	0;
	add.s32 	%r61, %r78, 2;
	cvt.s64.s32 	%rd25, %r78;
	cvt.s64.s32 	%rd26, %r76;
	add.s64 	%rd27, %rd25, %rd2;
	shl.b64 	%rd28, %rd27, 2;
	add.s64 	%rd29, %rd1, %rd28;
	ld.global.f32 	%f30, [%rd29];
	st.shared.f32 	[%r10], %f30;
	add.s64 	%rd30, %rd26, %rd3;
	shl.b64 	%rd31, %rd30, 2;
	add.s64 	%rd32, %rd14, %rd31;
	ld.global.f32 	%f31, [%rd32];
	st.shared.f32 	[%r11], %f31;
	bar.sync 	0;
	ld.shared.f32 	%f32, [%r9];
	ld.shared.f32 	%f33, [%r12];
	fma.rn.f32 	%f34, %f32, %f33, %f29;
	ld.shared.f32 	%f35, [%r9+4];
	ld.shared.f32 	%f36, [%r12+8];
	fma.rn.f32 	%f37, %f35, %f36, %f34;
	bar.sync 	0;
	cvt.s64.s32 	%rd33, %r61;
	cvt.s64.s32 	%rd34, %r75;
	add.s64 	%rd35, %rd33, %rd2;
	shl.b64 	%rd36, %rd35, 2;
	add.s64 	%rd37, %rd1, %rd36;
	ld.global.f32 	%f38, [%rd37];
	st.shared.f32 	[%r10], %f38;
	add.s64 	%rd38, %rd34, %rd3;
	shl.b64 	%rd39, %rd38, 2;
	add.s64 	%rd40, %rd14, %rd39;
	ld.global.f32 	%f39, [%rd40];
	st.shared.f32 	[%r11], %f39;
	bar.sync 	0;
	ld.shared.f32 	%f40, [%r9];
	ld.shared.f32 	%f41, [%r12];
	fma.rn.f32 	%f42, %f40, %f41, %f37;
	ld.shared.f32 	%f43, [%r9+4];
	ld.shared.f32 	%f44, [%r12+8];
	fma.rn.f32 	%f73, %f43, %f44, %f42;
	bar.sync 	0;
	add.s32 	%r79, %r79, 4;
	add.s32 	%r78, %r78, 8;
	shl.b32 	%r62, %r41, 3;
	add.s32 	%r77, %r77, %r62;
	add.s32 	%r76, %r76, %r62;
	add.s32 	%r75, %r75, %r62;
	add.s32 	%r74, %r74, %r62;
	setp.ne.s32 	%p3, %r79, 0;
	@%p3 bra 	$L__BB0_3;
$L__BB0_4:
	and.b32  	%r32, %r5, 3;
	setp.eq.s32 	%p4, %r32, 0;
	@%p4 bra 	$L__BB0_9;
	cvta.to.global.u64 	%rd4, %rd6;
	shl.b32 	%r33, %r41, 1;
	setp.eq.s32 	%p5, %r32, 1;
	@%p5 bra 	$L__BB0_7;
	shl.b32 	%r63, %r81, 1;
	mad.lo.s32 	%r64, %r1, %r38, %r63;
	cvt.s64.s32 	%rd41, %r64;
	mad.lo.s32 	%r65, %r33, %r81, %r2;
	cvt.s64.s32 	%rd42, %r65;
	add.s64 	%rd43, %rd41, %rd2;
	shl.b64 	%rd44, %rd43, 2;
	add.s64 	%rd45, %rd1, %rd44;
	ld.global.f32 	%f46, [%rd45];
	st.shared.f32 	[%r10], %f46;
	add.s64 	%rd46, %rd42, %rd3;
	shl.b64 	%rd47, %rd46, 2;
	add.s64 	%rd48, %rd4, %rd47;
	ld.global.f32 	%f47, [%rd48];
	st.shared.f32 	[%r11], %f47;
	bar.sync 	0;
	ld.shared.f32 	%f48, [%r9];
	ld.shared.f32 	%f49, [%r12];
	fma.rn.f32 	%f50, %f48, %f49, %f73;
	ld.shared.f32 	%f51, [%r9+4];
	ld.shared.f32 	%f52, [%r12+8];
	fma.rn.f32 	%f53, %f51, %f52, %f50;
	bar.sync 	0;
	add.s32 	%r66, %r64, 2;
	cvt.s64.s32 	%rd49, %r66;
	add.s32 	%r67, %r65, %r33;
	cvt.s64.s32 	%rd50, %r67;
	add.s64 	%rd51, %rd49, %rd2;
	shl.b64 	%rd52, %rd51, 2;
	add.s64 	%rd53, %rd1, %rd52;
	ld.global.f32 	%f54, [%rd53];
	st.shared.f32 	[%r10], %f54;
	add.s64 	%rd54, %rd50, %rd3;
	shl.b64 	%rd55, %rd54, 2;
	add.s64 	%rd56, %rd4, %rd55;
	ld.global.f32 	%f55, [%rd56];
	st.shared.f32 	[%r11], %f55;
	bar.sync 	0;
	ld.shared.f32 	%f56, [%r9];
	ld.shared.f32 	%f57, [%r12];
	fma.rn.f32 	%f58, %f56, %f57, %f53;
	ld.shared.f32 	%f59, [%r9+4];
	ld.shared.f32 	%f60, [%r12+8];
	fma.rn.f32 	%f73, %f59, %f60, %f58;
	bar.sync 	0;
	add.s32 	%r81, %r81, 2;
$L__BB0_7:
	and.b32  	%r68, %r5, 1;
	setp.eq.b32 	%p6, %r68, 1;
	not.pred 	%p7, %p6;
	@%p7 bra 	$L__BB0_9;
	shl.b32 	%r69, %r81, 1;
	mad.lo.s32 	%r70, %r1, %r38, %r69;
	cvt.s64.s32 	%rd57, %r70;
	mad.lo.s32 	%r71, %r33, %r81, %r2;
	cvt.s64.s32 	%rd58, %r71;
	add.s64 	%rd59, %rd57, %rd2;
	shl.b64 	%rd60, %rd59, 2;
	add.s64 	%rd61, %rd1, %rd60;
	ld.global.f32 	%f61, [%rd61];
	st.shared.f32 	[%r10], %f61;
	add.s64 	%rd62, %rd58, %rd3;
	shl.b64 	%rd63, %rd62, 2;
	add.s64 	%rd64, %rd4, %rd63;
	ld.global.f32 	%f62, [%rd64];
	st.shared.f32 	[%r11], %f62;
	bar.sync 	0;
	ld.shared.f32 	%f63, [%r9];
	ld.shared.f32 	%f64, [%r12];
	fma.rn.f32 	%f65, %f63, %f64, %f73;
	ld.shared.f32 	%f66, [%r9+4];
	ld.shared.f32 	%f67, [%r12+8];
	fma.rn.f32 	%f73, %f66, %f67, %f65;
	bar.sync 	0;
$L__BB0_9:
	mad.lo.s32 	%r72, %r1, %r44, %r2;
	cvt.s64.s32 	%rd65, %r72;
	cvta.to.global.u64 	%rd66, %rd7;
	mad.lo.s32 	%r73, %r44, %r3, %r4;
	cvt.s64.s32 	%rd67, %r73;
	add.s64 	%rd68, %rd65, %rd67;
	shl.b64 	%rd69, %rd68, 2;
	add.s64 	%rd70, %rd66, %rd69;
	st.global.f32 	[%rd70], %f73;
	ret;

}


// ===== COMPILED SASS (sm_100) =====

	.target	sm_100

	.elftype	@"ET_EXEC"


//--------------------- .note.nv.tkinfo           --------------------------
	.section	.note.nv.tkinfo,"",@"SHT_NOTE"
	.sectionflags	@"SHF_NOTE_NV_TKINFO"
	.tkinfo
        /*0018*/ 	.word	0x00000002
        /*0030*/ 	.string	""
        /*0030*/ 	.string	"ptxas"
        /*0030*/ 	.string	"Cuda compilation tools, release 13.0, V13.0.88"
        /*0030*/ 	.string	"Build cuda_13.0.r13.0/compiler.36424714_0"
        /*0030*/ 	.string	"-arch sm_100 -m 64 "



//--------------------- .note.nv.cuinfo           --------------------------
	.section	.note.nv.cuinfo,"",@"SHT_NOTE"
	.sectionflags	@"SHF_NOTE_NV_CUINFO"
        /*0018*/ 	.short	0x0002
        /*001a*/ 	.short	0x0064
        /*001c*/ 	.short	0x0082
	.zero		2


//--------------------- .nv.info                  --------------------------
	.section	.nv.info,"",@"SHT_CUDA_INFO"
	.align	4


	//----- nvinfo : EIATTR_REGCOUNT
	.align		4
        /*0000*/ 	.byte	0x04, 0x2f
        /*0002*/ 	.short	(.L_1 - .L_0)
	.align		4
.L_0:
        /*0004*/ 	.word	index@(_Z12MatMulKernel6MatrixS_S_)
        /*0008*/ 	.word	0x00000020


	//----- nvinfo : EIATTR_FRAME_SIZE
	.align		4
.L_1:
        /*000c*/ 	.byte	0x04, 0x11
        /*000e*/ 	.short	(.L_3 - .L_2)
	.align		4
.L_2:
        /*0010*/ 	.word	index@(_Z12MatMulKernel6MatrixS_S_)
        /*0014*/ 	.word	0x00000000


	//----- nvinfo : EIATTR_MIN_STACK_SIZE
	.align		4
.L_3:
        /*0018*/ 	.byte	0x04, 0x12
        /*001a*/ 	.short	(.L_5 - .L_4)
	.align		4
.L_4:
        /*001c*/ 	.word	index@(_Z12MatMulKernel6MatrixS_S_)
        /*0020*/ 	.word	0x00000000
.L_5:


//--------------------- .nv.compat                --------------------------
	.section	.nv.compat,"",@"SHT_CUDA_COMPAT_INFO"
	.align	4
        /*0000*/ 	.byte	0x02, 0x09, 0x00, 0x00, 0x02, 0x02, 0x01, 0x00, 0x02, 0x05, 0x05, 0x00, 0x03, 0x07, 0x01, 0x01
        /*0010*/ 	.byte	0x02, 0x03, 0x00, 0x00, 0x02, 0x06, 0x01, 0x00, 0x04, 0x0b, 0x08, 0x00, 0x09, 0x00, 0x00, 0x00
        /*0020*/ 	.byte	0x00, 0x00, 0x00, 0x00


//--------------------- .nv.info._Z12MatMulKernel6MatrixS_S_ --------------------------
	.section	.nv.info._Z12MatMulKernel6MatrixS_S_,"",@"SHT_CUDA_INFO"
	.sectionflags	@""
	.align	4


	//----- nvinfo : EIATTR_CUDA_API_VERSION
	.align		4
        /*0000*/ 	.byte	0x04, 0x37
        /*0002*/ 	.short	(.L_7 - .L_6)
.L_6:
        /*0004*/ 	.word	0x00000082


	//----- nvinfo : EIATTR_KPARAM_INFO
	.align		4
.L_7:
        /*0008*/ 	.byte	0x04, 0x17
        /*000a*/ 	.short	(.L_9 - .L_8)
.L_8:
        /*000c*/ 	.word	0x00000000
        /*0010*/ 	.short	0x0002
        /*0012*/ 	.short	0x0030
        /*0014*/ 	.byte	0x00, 0xf0, 0x61, 0x00


	//----- nvinfo : EIATTR_KPARAM_INFO
	.align		4
.L_9:
        /*0018*/ 	.byte	0x04, 0x17
        /*001a*/ 	.short	(.L_11 - .L_10)
.L_10:
        /*001c*/ 	.word	0x00000000
        /*0020*/ 	.short	0x0001
        /*0022*/ 	.short	0x0018
        /*0024*/ 	.byte	0x00, 0xf0, 0x61, 0x00


	//----- nvinfo : EIATTR_KPARAM_INFO
	.align		4
.L_11:
        /*0028*/ 	.byte	0x04, 0x17
        /*002a*/ 	.short	(.L_13 - .L_12)
.L_12:
        /*002c*/ 	.word	0x00000000
        /*0030*/ 	.short	0x0000
        /*0032*/ 	.short	0x0000
        /*0034*/ 	.byte	0x00, 0xf0, 0x61, 0x00


	//----- nvinfo : EIATTR_SPARSE_MMA_MASK
	.align		4
.L_13:
        /*0038*/ 	.byte	0x03, 0x50
        /*003a*/ 	.short	0x0000


	//----- nvinfo : EIATTR_MAXREG_COUNT
	.align		4
        /*003c*/ 	.byte	0x03, 0x1b
        /*003e*/ 	.short	0x00ff


	//----- nvinfo : EIATTR_NUM_BARRIERS
	.align		4
        /*0040*/ 	.byte	0x02, 0x4c
        /*0042*/ 	.byte	0x01
	.zero		1


	//----- nvinfo : EIATTR_MERCURY_ISA_VERSION
	.align		4
        /*0044*/ 	.byte	0x03, 0x5f
        /*0046*/ 	.short	0x0101


	//----- nvinfo : EIATTR_VRC_CTA_INIT_COUNT
	.align		4
        /*0048*/ 	.byte	0x02, 0x4a
	.zero		1
	.zero		1


	//----- nvinfo : EIATTR_EXIT_INSTR_OFFSETS
	.align		4
        /*004c*/ 	.byte	0x04, 0x1c
        /*004e*/ 	.short	(.L_15 - .L_14)


	//   ....[0]....
.L_14:
        /*0050*/ 	.word	0x00000de0


	//----- nvinfo : EIATTR_CBANK_PARAM_SIZE
	.align		4
.L_15:
        /*0054*/ 	.byte	0x03, 0x19
        /*0056*/ 	.short	0x0048


	//----- nvinfo : EIATTR_PARAM_CBANK
	.align		4
        /*0058*/ 	.byte	0x04, 0x0a
        /*005a*/ 	.short	(.L_17 - .L_16)
	.align		4
.L_16:
        /*005c*/ 	.word	index@(.nv.constant0._Z12MatMulKernel6MatrixS_S_)
        /*0060*/ 	.short	0x0380
        /*0062*/ 	.short	0x0048


	//----- nvinfo : EIATTR_SW_WAR
	.align		4
.L_17:
        /*0064*/ 	.byte	0x04, 0x36
        /*0066*/ 	.short	(.L_19 - .L_18)
.L_18:
        /*0068*/ 	.word	0x00000008
.L_19:


//--------------------- .nv.callgraph             --------------------------
	.section	.nv.callgraph,"",@"SHT_CUDA_CALLGRAPH"
	.align	4
	.sectionentsize	8
	.align		4
        /*0000*/ 	.word	0x00000000
	.align		4
        /*0004*/ 	.word	0xffffffff
	.align		4
        /*0008*/ 	.word	0x00000000
	.align		4
        /*000c*/ 	.word	0xfffffffe
	.align		4
        /*0010*/ 	.word	0x00000000
	.align		4
        /*0014*/ 	.word	0xfffffffd
	.align		4
        /*0018*/ 	.word	0x00000000
	.align		4
        /*001c*/ 	.word	0xfffffffc


//--------------------- .text._Z12MatMulKernel6MatrixS_S_ --------------------------
	.section	.text._Z12MatMulKernel6MatrixS_S_,"ax",@progbits
	.align	128
        .global         _Z12MatMulKernel6MatrixS_S_
        .type           _Z12MatMulKernel6MatrixS_S_,@function
        .size           _Z12MatMulKernel6MatrixS_S_,(.L_x_5 - _Z12MatMulKernel6MatrixS_S_)
        .other          _Z12MatMulKernel6MatrixS_S_,@"STO_CUDA_ENTRY STV_DEFAULT"
_Z12MatMulKernel6MatrixS_S_:
.text._Z12MatMulKernel6MatrixS_S_:
[----:B------:R-:W-:Y:S08]  /*0000*/  LDC R1, c[0x0][0x37c] ;  /* 0x0000df00ff017b82 */ /* 0x000ff00000000800 */
[----:B------:R-:W0:Y:S01]  /*0010*/  LDC R6, c[0x0][0x380] ;  /* 0x0000e000ff067b82 */ /* 0x000e220000000800 */
[----:B------:R-:W1:Y:S01]  /*0020*/  S2R R2, SR_CTAID.Y ;  /* 0x0000000000027919 */ /* 0x000e620000002600 */
[----:B------:R-:W2:Y:S01]  /*0030*/  LDCU.64 UR8, c[0x0][0x358] ;  /* 0x00006b00ff0877ac */ /* 0x000ea20008000a00 */
[----:B------:R-:W-:Y:S01]  /*0040*/  IMAD.MOV.U32 R23, RZ, RZ, RZ ;  /* 0x000000ffff177224 */ /* 0x000fe200078e00ff */
[----:B------:R-:W3:Y:S01]  /*0050*/  S2R R3, SR_CTAID.X ;  /* 0x0000000000037919 */ /* 0x000ee20000002500 */
[----:B------:R-:W4:Y:S01]  /*0060*/  S2R R15, SR_TID.Y ;  /* 0x00000000000f7919 */ /* 0x000f220000002200 */
[----:B------:R-:W0:Y:S02]  /*0070*/  S2R R12, SR_TID.X ;  /* 0x00000000000c7919 */ /* 0x000e240000002100 */
[----:B0-----:R-:W-:-:S02]  /*0080*/  ISETP.GE.AND P0, PT, R6, 0x2, PT ;  /* 0x000000020600780c */ /* 0x001fc40003f06270 */
[----:B------:R-:W-:Y:S01]  /*0090*/  LEA.HI R6, R6, R6, RZ, 0x1 ;  /* 0x0000000606067211 */ /* 0x000fe200078f08ff */
[----:B-1----:R-:W-:Y:S02]  /*00a0*/  IMAD.SHL.U32 R2, R2, 0x2, RZ ;  /* 0x0000000202027824 */ /* 0x002fe400078e00ff */
[----:B---3--:R-:W-:-:S08]  /*00b0*/  IMAD.SHL.U32 R3, R3, 0x2, RZ ;  /* 0x0000000203037824 */ /* 0x008fd000078e00ff */
[----:B--2-4-:R-:W-:Y:S05]  /*00c0*/  @!P0 BRA `(.L_x_0) ;  /* 0x0000000c00148947 */ /* 0x014fea0003800000 */
[----:B------:R-:W0:Y:S01]  /*00d0*/  S2UR UR6, SR_CgaCtaId ;  /* 0x00000000000679c3 */ /* 0x000e220000008800 */
[----:B------:R-:W-:Y:S01]  /*00e0*/  SHF.R.S32.HI R6, RZ, 0x1, R6 ;  /* 0x00000001ff067819 */ /* 0x000fe20000011406 */
[----:B------:R-:W-:Y:S01]  /*00f0*/  UMOV UR4, 0x400 ;  /* 0x0000040000047882 */ /* 0x000fe20000000000 */
[----:B------:R-:W-:Y:S01]  /*0100*/  IMAD.MOV.U32 R23, RZ, RZ, RZ ;  /* 0x000000ffff177224 */ /* 0x000fe200078e00ff */
[----:B------:R-:W-:Y:S02]  /*0110*/  UIADD3 UR5, UPT, UPT, UR4, 0x10, URZ ;  /* 0x0000001004057890 */ /* 0x000fe4000fffe0ff */
[----:B------:R-:W-:Y:S02]  /*0120*/  VIADD R0, R6, 0xffffffff ;  /* 0xffffffff06007836 */ /* 0x000fe40000000000 */
[----:B------:R-:W1:Y:S03]  /*0130*/  LDC R5, c[0x0][0x388] ;  /* 0x0000e200ff057b82 */ /* 0x000e660000000800 */
[----:B------:R-:W-:Y:S01]  /*0140*/  ISETP.GE.U32.AND P0, PT, R0, 0x3, PT ;  /* 0x000000030000780c */ /* 0x000fe20003f06070 */
[----:B------:R-:W-:-:S04]  /*0150*/  IMAD.MOV.U32 R0, RZ, RZ, RZ ;  /* 0x000000ffff007224 */ /* 0x000fc800078e00ff */
[----:B------:R-:W2:Y:S01]  /*0160*/  LDC R4, c[0x0][0x3a0] ;  /* 0x0000e800ff047b82 */ /* 0x000ea20000000800 */
[----:B0-----:R-:W-:Y:S02]  /*0170*/  ULEA UR4, UR6, UR4, 0x18 ;  /* 0x0000000406047291 */ /* 0x001fe4000f8ec0ff */
[----:B------:R-:W-:-:S04]  /*0180*/  ULEA UR5, UR6, UR5, 0x18 ;  /* 0x0000000506057291 */ /* 0x000fc8000f8ec0ff */
[C---:B------:R-:W-:Y:S01]  /*0190*/  LEA R8, R15.reuse, UR4, 0x3 ;  /* 0x000000040f087c11 */ /* 0x040fe2000f8e18ff */
[----:B-1----:R-:W-:Y:S01]  /*01a0*/  IMAD R7, R15, R5, R12 ;  /* 0x000000050f077224 */ /* 0x002fe200078e020c */
[----:B------:R-:W-:-:S04]  /*01b0*/  LEA R10, R12, UR5, 0x2 ;  /* 0x000000050c0a7c11 */ /* 0x000fc8000f8e10ff */
[----:B------:R-:W-:Y:S01]  /*01c0*/  SHF.R.S32.HI R11, RZ, 0x1f, R7 ;  /* 0x0000001fff0b7819 */ /* 0x000fe20000011407 */
[C---:B------:R-:W-:Y:S02]  /*01d0*/  IMAD R20, R15.reuse, 0x8, R10 ;  /* 0x000000080f147824 */ /* 0x040fe400078e020a */
[----:B--2---:R-:W-:Y:S02]  /*01e0*/  IMAD R9, R15, R4, R12 ;  /* 0x000000040f097224 */ /* 0x004fe400078e020c */
[----:B------:R-:W-:-:S03]  /*01f0*/  IMAD R12, R12, 0x4, R8 ;  /* 0x000000040c0c7824 */ /* 0x000fc600078e0208 */
[----:B------:R-:W-:Y:S01]  /*0200*/  SHF.R.S32.HI R13, RZ, 0x1f, R9 ;  /* 0x0000001fff0d7819 */ /* 0x000fe20000011409 */
[----:B------:R-:W-:Y:S06]  /*0210*/  @!P0 BRA `(.L_x_1) ;  /* 0x0000000400888947 */ /* 0x000fec0003800000 */
[----:B------:R-:W-:Y:S01]  /*0220*/  LOP3.LUT R21, R6, 0x3ffffffc, RZ, 0xc0, !PT ;  /* 0x3ffffffc06157812 */ /* 0x000fe200078ec0ff */
[----:B------:R-:W-:Y:S01]  /*0230*/  IMAD R26, R2, R5, 0x4 ;  /* 0x00000004021a7424 */ /* 0x000fe200078e0205 */
[----:B------:R-:W0:Y:S01]  /*0240*/  LDCU.64 UR6, c[0x0][0x3a8] ;  /* 0x00007500ff0677ac */ /* 0x000e220008000a00 */
[C-C-:B------:R-:W-:Y:S02]  /*0250*/  IMAD R28, R4.reuse, 0x2, R3.reuse ;  /* 0x00000002041c7824 */ /* 0x140fe400078e0203 */
[C-C-:B------:R-:W-:Y:S01]  /*0260*/  IMAD R24, R4.reuse, 0x4, R3.reuse ;  /* 0x0000000404187824 */ /* 0x140fe200078e0203 */
[----:B------:R-:W1:Y:S01]  /*0270*/  LDCU.64 UR4, c[0x0][0x390] ;  /* 0x00007200ff0477ac */ /* 0x000e620008000a00 */
[--C-:B------:R-:W-:Y:S02]  /*0280*/  IMAD R22, R4, 0x6, R3.reuse ;  /* 0x0000000604167824 */ /* 0x100fe400078e0203 */
[----:B------:R-:W-:Y:S02]  /*0290*/  IMAD.MOV.U32 R23, RZ, RZ, RZ ;  /* 0x000000ffff177224 */ /* 0x000fe400078e00ff */
[----:B------:R-:W-:-:S02]  /*02a0*/  IMAD.MOV.U32 R0, RZ, RZ, R3 ;  /* 0x000000ffff007224 */ /* 0x000fc400078e0003 */
[----:B------:R-:W-:-:S07]  /*02b0*/  IMAD.MOV R21, RZ, RZ, -R21 ;  /* 0x000000ffff157224 */ /* 0x000fce00078e0a15 */
.L_x_2:
[----:B------:R-:W-:Y:S01]  /*02c0*/  VIADD R14, R26, 0xfffffffc ;  /* 0xfffffffc1a0e7836 */ /* 0x000fe20000000000 */
[----:B------:R-:W-:-:S04]  /*02d0*/  IADD3 R15, P1, PT, R9, R0, RZ ;  /* 0x00000000090f7210 */ /* 0x000fc80007f3e0ff */
[----:B------:R-:W-:Y:S02]  /*02e0*/  IADD3 R17, P0, PT, R7, R14, RZ ;  /* 0x0000000e07117210 */ /* 0x000fe40007f1e0ff */
[----:B------:R-:W-:Y:S02]  /*02f0*/  LEA.HI.X.SX32 R16, R0, R13, 0x1, P1 ;  /* 0x0000000d00107211 */ /* 0x000fe400008f0eff */
[----:B------:R-:W-:Y:S02]  /*0300*/  LEA.HI.X.SX32 R25, R14, R11, 0x1, P0 ;  /* 0x0000000b0e197211 */ /* 0x000fe400000f0eff */
[----:B0-----:R-:W-:Y:S02]  /*0310*/  LEA R18, P1, R15, UR6, 0x2 ;  /* 0x000000060f127c11 */ /* 0x001fe4000f8210ff */
[----:B-1----:R-:W-:Y:S02]  /*0320*/  LEA R14, P0, R17, UR4, 0x2 ;  /* 0x00000004110e7c11 */ /* 0x002fe4000f8010ff */
[----:B------:R-:W-:-:S02]  /*0330*/  LEA.HI.X R19, R15, UR7, R16, 0x2, P1 ;  /* 0x000000070f137c11 */ /* 0x000fc400088f1410 */
[----:B------:R-:W-:-:S04]  /*0340*/  LEA.HI.X R15, R17, UR5, R25, 0x2, P0 ;  /* 0x00000005110f7c11 */ /* 0x000fc800080f1419 */
[----:B------:R-:W2:Y:S04]  /*0350*/  LDG.E R19, desc[UR8][R18.64] ;  /* 0x0000000812137981 */ /* 0x000ea8000c1e1900 */
[----:B------:R0:W3:Y:S01]  /*0360*/  LDG.E R25, desc[UR8][R14.64] ;  /* 0x000000080e197981 */ /* 0x0000e2000c1e1900 */
[----:B------:R-:W-:-:S05]  /*0370*/  VIADD R29, R26, 0xfffffffe ;  /* 0xfffffffe1a1d7836 */ /* 0x000fca0000000000 */
[----:B0-----:R-:W-:-:S04]  /*0380*/  IADD3 R15, P0, PT, R7, R29, RZ ;  /* 0x0000001d070f7210 */ /* 0x001fc80007f1e0ff */
[----:B------:R-:W-:Y:S02]  /*0390*/  LEA.HI.X.SX32 R29, R29, R11, 0x1, P0 ;  /* 0x0000000b1d1d7211 */ /* 0x000fe400000f0eff */
[----:B------:R-:W-:-:S04]  /*03a0*/  LEA R14, P0, R15, UR4, 0x2 ;  /* 0x000000040f0e7c11 */ /* 0x000fc8000f8010ff */
[----:B------:R-:W-:Y:S01]  /*03b0*/  LEA.HI.X R15, R15, UR5, R29, 0x2, P0 ;  /* 0x000000050f0f7c11 */ /* 0x000fe200080f141d */
[----:B---3--:R0:W-:Y:S04]  /*03c0*/  STS [R12], R25 ;  /* 0x000000190c007388 */ /* 0x0081e80000000800 */
[----:B--2---:R1:W-:Y:S01]  /*03d0*/  STS [R20], R19 ;  /* 0x0000001314007388 */ /* 0x0043e20000000800 */
[----:B------:R-:W-:Y:S06]  /*03e0*/  BAR.SYNC.DEFER_BLOCKING 0x0 ;  /* 0x0000000000007b1d */ /* 0x000fec0000010000 */
[----:B------:R-:W-:Y:S04]  /*03f0*/  LDS R27, [R10] ;  /* 0x000000000a1b7984 */ /* 0x000fe80000000800 */
[----:B------:R-:W2:Y:S01]  /*0400*/  LDS.64 R16, [R8] ;  /* 0x0000000008107984 */ /* 0x000ea20000000a00 */
[----:B0-----:R-:W-:-:S04]  /*0410*/  IADD3 R25, P0, PT, R9, R28, RZ ;  /* 0x0000001c09197210 */ /* 0x001fc80007f1e0ff */
[----:B-1----:R-:W-:Y:S02]  /*0420*/  LEA.HI.X.SX32 R19, R28, R13, 0x1, P0 ;  /* 0x0000000d1c137211 */ /* 0x002fe400000f0eff */
[----:B------:R-:W-:-:S04]  /*0430*/  LEA R18, P0, R25, UR6, 0x2 ;  /* 0x0000000619127c11 */ /* 0x000fc8000f8010ff */
[----:B------:R-:W-:Y:S01]  /*0440*/  LEA.HI.X R19, R25, UR7, R19, 0x2, P0 ;  /* 0x0000000719137c11 */ /* 0x000fe200080f1413 */
[----:B--2---:R-:W-:Y:S02]  /*0450*/  FFMA R23, R16, R27, R23 ;  /* 0x0000001b10177223 */ /* 0x004fe40000000017 */
[----:B------:R-:W0:Y:S01]  /*0460*/  LDS R16, [R10+0x8] ;  /* 0x000008000a107984 */ /* 0x000e220000000800 */
[----:B------:R-:W-:Y:S06]  /*0470*/  BAR.SYNC.DEFER_BLOCKING 0x0 ;  /* 0x0000000000007b1d */ /* 0x000fec0000010000 */
[----:B------:R-:W2:Y:S04]  /*0480*/  LDG.E R27, desc[UR8][R14.64] ;  /* 0x000000080e1b7981 */ /* 0x000ea8000c1e1900 */
[----:B------:R-:W3:Y:S01]  /*0490*/  LDG.E R19, desc[UR8][R18.64] ;  /* 0x0000000812137981 */ /* 0x000ee2000c1e1900 */
[----:B0-----:R-:W-:Y:S01]  /*04a0*/  FFMA R23, R16, R17, R23 ;  /* 0x0000001110177223 */ /* 0x001fe20000000017 */
[----:B------:R-:W-:-:S04]  /*04b0*/  IADD3 R17, P0, PT, R7, R26, RZ ;  /* 0x0000001a07117210 */ /* 0x000fc80007f1e0ff */
[----:B------:R-:W-:Y:S02]  /*04c0*/  LEA.HI.X.SX32 R29, R26, R11, 0x1, P0 ;  /* 0x0000000b1a1d7211 */ /* 0x000fe400000f0eff */
[----:B------:R-:W-:-:S04]  /*04d0*/  LEA R16, P0, R17, UR4, 0x2 ;  /* 0x0000000411107c11 */ /* 0x000fc8000f8010ff */
[----:B------:R-:W-:Y:S01]  /*04e0*/  LEA.HI.X R17, R17, UR5, R29, 0x2, P0 ;  /* 0x0000000511117c11 */ /* 0x000fe200080f141d */
[----:B--2---:R-:W-:Y:S04]  /*04f0*/  STS [R12], R27 ;  /* 0x0000001b0c007388 */ /* 0x004fe80000000800 */
[----:B---3--:R-:W-:Y:S01]  /*0500*/  STS [R20], R19 ;  /* 0x0000001314007388 */ /* 0x008fe20000000800 */
[----:B------:R-:W-:Y:S06]  /*0510*/  BAR.SYNC.DEFER_BLOCKING 0x0 ;  /* 0x0000000000007b1d */ /* 0x000fec0000010000 */
[----:B------:R-:W-:Y:S04]  /*0520*/  LDS R25, [R10] ;  /* 0x000000000a197984 */ /* 0x000fe80000000800 */
[----:B------:R-:W0:Y:S02]  /*0530*/  LDS.64 R14, [R8] ;  /* 0x00000000080e7984 */ /* 0x000e240000000a00 */
[----:B0-----:R-:W-:-:S02]  /*0540*/  FFMA R23, R14, R25, R23 ;  /* 0x000000190e177223 */ /* 0x001fc40000000017 */
[----:B------:R-:W0:Y:S01]  /*0550*/  LDS R14, [R10+0x8] ;  /* 0x000008000a0e7984 */ /* 0x000e220000000800 */
[----:B------:R-:W-:Y:S01]  /*0560*/  BAR.SYNC.DEFER_BLOCKING 0x0 ;  /* 0x0000000000007b1d */ /* 0x000fe20000010000 */
[----:B------:R-:W-:-:S04]  /*0570*/  IADD3 R25, P0, PT, R9, R24, RZ ;  /* 0x0000001809197210 */ /* 0x000fc80007f1e0ff */
[----:B------:R-:W-:Y:S02]  /*0580*/  LEA.HI.X.SX32 R19, R24, R13, 0x1, P0 ;  /* 0x0000000d18137211 */ /* 0x000fe400000f0eff */
[----:B------:R-:W-:-:S04]  /*0590*/  LEA R18, P0, R25, UR6, 0x2 ;  /* 0x0000000619127c11 */ /* 0x000fc8000f8010ff */
[----:B------:R-:W-:Y:S01]  /*05a0*/  LEA.HI.X R19, R25, UR7, R19, 0x2, P0 ;  /* 0x0000000719137c11 */ /* 0x000fe200080f1413 */
[----:B------:R-:W2:Y:S05]  /*05b0*/  LDG.E R27, desc[UR8][R16.64] ;  /* 0x00000008101b7981 */ /* 0x000eaa000c1e1900 */
[----:B------:R1:W3:Y:S01]  /*05c0*/  LDG.E R19, desc[UR8][R18.64] ;  /* 0x0000000812137981 */ /* 0x0002e2000c1e1900 */
[----:B0-----:R-:W-:Y:S01]  /*05d0*/  FFMA R23, R14, R15, R23 ;  /* 0x0000000f0e177223 */ /* 0x001fe20000000017 */
[----:B------:R-:W-:-:S05]  /*05e0*/  VIADD R14, R26, 0x2 ;  /* 0x000000021a0e7836 */ /* 0x000fca0000000000 */
[----:B------:R-:W-:-:S04]  /*05f0*/  IADD3 R15, P0, PT, R7, R14, RZ ;  /* 0x0000000e070f7210 */ /* 0x000fc80007f1e0ff */
[----:B------:R-:W-:Y:S02]  /*0600*/  LEA.HI.X.SX32 R29, R14, R11, 0x1, P0 ;  /* 0x0000000b0e1d7211 */ /* 0x000fe400000f0eff */
[----:B------:R-:W-:-:S04]  /*0610*/  LEA R14, P0, R15, UR4, 0x2 ;  /* 0x000000040f0e7c11 */ /* 0x000fc8000f8010ff */
[----:B------:R-:W-:Y:S02]  /*0620*/  LEA.HI.X R15, R15, UR5, R29, 0x2, P0 ;  /* 0x000000050f0f7c11 */ /* 0x000fe400080f141d */
[----:B-1----:R-:W-:Y:S01]  /*0630*/  IADD3 R18, P0, PT, R9, R22, RZ ;  /* 0x0000001609127210 */ /* 0x002fe20007f1e0ff */
[----:B--2---:R-:W-:Y:S04]  /*0640*/  STS [R12], R27 ;  /* 0x0000001b0c007388 */ /* 0x004fe80000000800 */
[----:B---3--:R0:W-:Y:S01]  /*0650*/  STS [R20], R19 ;  /* 0x0000001314007388 */ /* 0x0081e20000000800 */
[----:B------:R-:W-:Y:S06]  /*0660*/  BAR.SYNC.DEFER_BLOCKING 0x0 ;  /* 0x0000000000007b1d */ /* 0x000fec0000010000 */
[----:B------:R-:W-:Y:S04]  /*0670*/  LDS R25, [R10] ;  /* 0x000000000a197984 */ /* 0x000fe80000000800 */
[----:B------:R-:W1:Y:S01]  /*0680*/  LDS.64 R16, [R8] ;  /* 0x0000000008107984 */ /* 0x000e620000000a00 */
[----:B0-----:R-:W-:Y:S01]  /*0690*/  LEA.HI.X.SX32 R19, R22, R13, 0x1, P0 ;  /* 0x0000000d16137211 */ /* 0x001fe200000f0eff */
[----:B-1----:R-:W-:-:S02]  /*06a0*/  FFMA R16, R16, R25, R23 ;  /* 0x0000001910107223 */ /* 0x002fc40000000017 */
[----:B------:R-:W0:Y:S01]  /*06b0*/  LDS R23, [R10+0x8] ;  /* 0x000008000a177984 */ /* 0x000e220000000800 */
[----:B------:R-:W-:Y:S06]  /*06c0*/  BAR.SYNC.DEFER_BLOCKING 0x0 ;  /* 0x0000000000007b1d */ /* 0x000fec0000010000 */
[----:B------:R1:W2:Y:S02]  /*06d0*/  LDG.E R25, desc[UR8][R14.64] ;  /* 0x000000080e197981 */ /* 0x0002a4000c1e1900 */
[----:B-1----:R-:W-:-:S04]  /*06e0*/  LEA R14, P0, R18, UR6, 0x2 ;  /* 0x00000006120e7c11 */ /* 0x002fc8000f8010ff */
[----:B------:R-:W-:-:S05]  /*06f0*/  LEA.HI.X R15, R18, UR7, R19, 0x2, P0 ;  /* 0x00000007120f7c11 */ /* 0x000fca00080f1413 */
[----:B------:R-:W3:Y:S01]  /*0700*/  LDG.E R27, desc[UR8][R14.64] ;  /* 0x000000080e1b7981 */ /* 0x000ee2000c1e1900 */
[----:B------:R-:W-:-:S05]  /*0710*/  VIADD R21, R21, 0x4 ;  /* 0x0000000415157836 */ /* 0x000fca0000000000 */
[----:B------:R-:W-:Y:S01]  /*0720*/  ISETP.NE.AND P0, PT, R21, RZ, PT ;  /* 0x000000ff1500720c */ /* 0x000fe20003f05270 */
[----:B0-----:R-:W-:Y:S01]  /*0730*/  FFMA R17, R23, R17, R16 ;  /* 0x0000001117117223 */ /* 0x001fe20000000010 */
[C---:B------:R-:W-:Y:S02]  /*0740*/  IMAD R0, R4.reuse, 0x8, R0 ;  /* 0x0000000804007824 */ /* 0x040fe400078e0200 */
[C---:B------:R-:W-:Y:S02]  /*0750*/  IMAD R28, R4.reuse, 0x8, R28 ;  /* 0x00000008041c7824 */ /* 0x040fe400078e021c */
[----:B------:R-:W-:Y:S02]  /*0760*/  IMAD R24, R4, 0x8, R24 ;  /* 0x0000000804187824 */ /* 0x000fe400078e0218 */
[----:B------:R-:W-:Y:S02]  /*0770*/  VIADD R26, R26, 0x8 ;  /* 0x000000081a1a7836 */ /* 0x000fe40000000000 */
[----:B------:R-:W-:Y:S01]  /*0780*/  IMAD R22, R4, 0x8, R22 ;  /* 0x0000000804167824 */ /* 0x000fe200078e0216 */
[----:B--2---:R-:W-:Y:S04]  /*0790*/  STS [R12], R25 ;  /* 0x000000190c007388 */ /* 0x004fe80000000800 */
[----:B---3--:R-:W-:Y:S01]  /*07a0*/  STS [R20], R27 ;  /* 0x0000001b14007388 */ /* 0x008fe20000000800 */
[----:B------:R-:W-:Y:S06]  /*07b0*/  BAR.SYNC.DEFER_BLOCKING 0x0 ;  /* 0x0000000000007b1d */ /* 0x000fec0000010000 */
[----:B------:R-:W-:Y:S04]  /*07c0*/  LDS R29, [R10] ;  /* 0x000000000a1d7984 */ /* 0x000fe80000000800 */
[----:B------:R-:W0:Y:S04]  /*07d0*/  LDS.64 R18, [R8] ;  /* 0x0000000008127984 */ /* 0x000e280000000a00 */
[----:B------:R-:W1:Y:S01]  /*07e0*/  LDS R25, [R10+0x8] ;  /* 0x000008000a197984 */ /* 0x000e620000000800 */
[----:B0-----:R-:W-:-:S04]  /*07f0*/  FFMA R18, R18, R29, R17 ;  /* 0x0000001d12127223 */ /* 0x001fc80000000011 */
[----:B-1----:R-:W-:Y:S01]  /*0800*/  FFMA R23, R25, R19, R18 ;  /* 0x0000001319177223 */ /* 0x002fe20000000012 */
[----:B------:R-:W-:Y:S06]  /*0810*/  BAR.SYNC.DEFER_BLOCKING 0x0 ;  /* 0x0000000000007b1d */ /* 0x000fec0000010000 */
[----:B------:R-:W-:Y:S05]  /*0820*/  @P0 BRA `(.L_x_2) ;  /* 0xfffffff800a40947 */ /* 0x000fea000383ffff */
[----:B------:R-:W-:-:S07]  /*0830*/  LOP3.LUT R0, R6, 0x3ffffffc, RZ, 0xc0, !PT ;  /* 0x3ffffffc06007812 */ /* 0x000fce00078ec0ff */
.L_x_1:
[----:B------:R-:W-:-:S13]  /*0840*/  LOP3.LUT P0, R14, R6, 0x3, RZ, 0xc0, !PT ;  /* 0x00000003060e7812 */ /* 0x000fda000780c0ff */
[----:B------:R-:W-:Y:S05]  /*0850*/  @!P0 BRA `(.L_x_0) ;  /* 0x0000000400308947 */ /* 0x000fea0003800000 */
[----:B------:R-:W-:Y:S01]  /*0860*/  ISETP.NE.AND P1, PT, R14, 0x1, PT ;  /* 0x000000010e00780c */ /* 0x000fe20003f25270 */
[----:B------:R-:W-:Y:S01]  /*0870*/  IMAD.SHL.U32 R4, R4, 0x2, RZ ;  /* 0x0000000204047824 */ /* 0x000fe200078e00ff */
[----:B------:R-:W-:-:S04]  /*0880*/  LOP3.LUT R6, R6, 0x1, RZ, 0xc0, !PT ;  /* 0x0000000106067812 */ /* 0x000fc800078ec0ff */
[----:B------:R-:W-:-:S07]  /*0890*/  ISETP.NE.U32.AND P0, PT, R6, 0x1, PT ;  /* 0x000000010600780c */ /* 0x000fce0003f05070 */
[----:B------:R-:W-:Y:S06]  /*08a0*/  @!P1 BRA `(.L_x_3) ;  /* 0x0000000000b89947 */ /* 0x000fec0003800000 */
[----:B------:R-:W0:Y:S01]  /*08b0*/  LDCU.64 UR4, c[0x0][0x390] ;  /* 0x00007200ff0477ac */ /* 0x000e220008000a00 */
[C---:B------:R-:W-:Y:S02]  /*08c0*/  IMAD.SHL.U32 R6, R0.reuse, 0x2, RZ ;  /* 0x0000000200067824 */ /* 0x040fe400078e00ff */
[----:B------:R-:W-:Y:S01]  /*08d0*/  IMAD R14, R0, R4, R3 ;  /* 0x00000004000e7224 */ /* 0x000fe200078e0203 */
[----:B------:R-:W1:Y:S01]  /*08e0*/  LDCU.64 UR6, c[0x0][0x3a8] ;  /* 0x00007500ff0677ac */ /* 0x000e620008000a00 */
[----:B------:R-:W-:-:S03]  /*08f0*/  IMAD R6, R2, R5, R6 ;  /* 0x0000000502067224 */ /* 0x000fc600078e0206 */
[----:B------:R-:W-:Y:S02]  /*0900*/  IADD3 R15, P1, PT, R9, R14, RZ ;  /* 0x0000000e090f7210 */ /* 0x000fe40007f3e0ff */
[----:B------:R-:W-:Y:S02]  /*0910*/  IADD3 R17, P2, PT, R7, R6, RZ ;  /* 0x0000000607117210 */ /* 0x000fe40007f5e0ff */
[----:B------:R-:W-:Y:S02]  /*0920*/  LEA.HI.X.SX32 R18, R14, R13, 0x1, P1 ;  /* 0x0000000d0e127211 */ /* 0x000fe400008f0eff */
[----:B------:R-:W-:Y:S02]  /*0930*/  LEA.HI.X.SX32 R22, R6, R11, 0x1, P2 ;  /* 0x0000000b06167211 */ /* 0x000fe400010f0eff */
[----:B0-----:R-:W-:Y:S02]  /*0940*/  LEA R16, P2, R17, UR4, 0x2 ;  /* 0x0000000411107c11 */ /* 0x001fe4000f8410ff */
[----:B-1----:R-:W-:-:S02]  /*0950*/  LEA R24, P1, R15, UR6, 0x2 ;  /* 0x000000060f187c11 */ /* 0x002fc4000f8210ff */
[----:B------:R-:W-:Y:S02]  /*0960*/  LEA.HI.X R17, R17, UR5, R22, 0x2, P2 ;  /* 0x0000000511117c11 */ /* 0x000fe400090f1416 */
[----:B------:R-:W-:-:S03]  /*0970*/  LEA.HI.X R25, R15, UR7, R18, 0x2, P1 ;  /* 0x000000070f197c11 */ /* 0x000fc600088f1412 */
[----:B------:R-:W2:Y:S04]  /*0980*/  LDG.E R21, desc[UR8][R16.64] ;  /* 0x0000000810157981 */ /* 0x000ea8000c1e1900 */
[----:B------:R-:W3:Y:S01]  /*0990*/  LDG.E R25, desc[UR8][R24.64] ;  /* 0x0000000818197981 */ /* 0x000ee2000c1e1900 */
[----:B------:R-:W-:Y:S02]  /*09a0*/  VIADD R6, R6, 0x2 ;  /* 0x0000000206067836 */ /* 0x000fe40000000000 */
[----:B------:R-:W-:-:S03]  /*09b0*/  IMAD.IADD R14, R4, 0x1, R14 ;  /* 0x00000001040e7824 */ /* 0x000fc600078e020e */
[----:B------:R-:W-:Y:S02]  /*09c0*/  IADD3 R19, P2, PT, R7, R6, RZ ;  /* 0x0000000607137210 */ /* 0x000fe40007f5e0ff */
[----:B------:R-:W-:Y:S02]  /*09d0*/  IADD3 R15, P1, PT, R9, R14, RZ ;  /* 0x0000000e090f7210 */ /* 0x000fe40007f3e0ff */
[----:B------:R-:W-:Y:S02]  /*09e0*/  LEA.HI.X.SX32 R6, R6, R11, 0x1, P2 ;  /* 0x0000000b06067211 */ /* 0x000fe400010f0eff */
[C---:B------:R-:W-:Y:S02]  /*09f0*/  LEA R18, P2, R19.reuse, UR4, 0x2 ;  /* 0x0000000413127c11 */ /* 0x040fe4000f8410ff */
[----:B------:R-:W-:Y:S02]  /*0a00*/  LEA.HI.X.SX32 R22, R14, R13, 0x1, P1 ;  /* 0x0000000d0e167211 */ /* 0x000fe400008f0eff */
[----:B------:R-:W-:-:S02]  /*0a10*/  LEA.HI.X R19, R19, UR5, R6, 0x2, P2 ;  /* 0x0000000513137c11 */ /* 0x000fc400090f1406 */
[----:B------:R-:W-:-:S04]  /*0a20*/  LEA R14, P1, R15, UR6, 0x2 ;  /* 0x000000060f0e7c11 */ /* 0x000fc8000f8210ff */
[----:B------:R-:W-:Y:S01]  /*0a30*/  LEA.HI.X R15, R15, UR7, R22, 0x2, P1 ;  /* 0x000000070f0f7c11 */ /* 0x000fe200088f1416 */
[----:B--2---:R-:W-:Y:S04]  /*0a40*/  STS [R12], R21 ;  /* 0x000000150c007388 */ /* 0x004fe80000000800 */
[----:B---3--:R-:W-:Y:S01]  /*0a50*/  STS [R20], R25 ;  /* 0x0000001914007388 */ /* 0x008fe20000000800 */
[----:B------:R-:W-:Y:S06]  /*0a60*/  BAR.SYNC.DEFER_BLOCKING 0x0 ;  /* 0x0000000000007b1d */ /* 0x000fec0000010000 */
[----:B------:R-:W-:Y:S04]  /*0a70*/  LDS R6, [R10] ;  /* 0x000000000a067984 */ /* 0x000fe80000000800 */
[----:B------:R-:W-:Y:S04]  /*0a80*/  LDS R27, [R10+0x8] ;  /* 0x000008000a1b7984 */ /* 0x000fe80000000800 */
[----:B------:R-:W0:Y:S01]  /*0a90*/  LDS.64 R16, [R8] ;  /* 0x0000000008107984 */ /* 0x000e220000000a00 */
[----:B------:R-:W-:Y:S06]  /*0aa0*/  BAR.SYNC.DEFER_BLOCKING 0x0 ;  /* 0x0000000000007b1d */ /* 0x000fec0000010000 */
[----:B------:R-:W2:Y:S04]  /*0ab0*/  LDG.E R19, desc[UR8][R18.64] ;  /* 0x0000000812137981 */ /* 0x000ea8000c1e1900 */
[----:B------:R-:W3:Y:S01]  /*0ac0*/  LDG.E R15, desc[UR8][R14.64] ;  /* 0x000000080e0f7981 */ /* 0x000ee2000c1e1900 */
[----:B------:R-:W-:-:S02]  /*0ad0*/  VIADD R0, R0, 0x2 ;  /* 0x0000000200007836 */ /* 0x000fc40000000000 */
[----:B0-----:R-:W-:-:S04]  /*0ae0*/  FFMA R6, R16, R6, R23 ;  /* 0x0000000610067223 */ /* 0x001fc80000000017 */
[----:B------:R-:W-:Y:S01]  /*0af0*/  FFMA R17, R27, R17, R6 ;  /* 0x000000111b117223 */ /* 0x000fe20000000006 */
        /* <DEDUP_REMOVED lines=9> */
.L_x_3:
[----:B------:R-:W-:Y:S05]  /*0b90*/  @P0 BRA `(.L_x_0) ;  /* 0x0000000000600947 */ /* 0x000fea0003800000 */
[----:B------:R-:W0:Y:S01]  /*0ba0*/  LDCU.64 UR4, c[0x0][0x390] ;  /* 0x00007200ff0477ac */ /* 0x000e220008000a00 */
[----:B------:R-:W-:Y:S02]  /*0bb0*/  IMAD.SHL.U32 R6, R0, 0x2, RZ ;  /* 0x0000000200067824 */ /* 0x000fe400078e00ff */
        /* <DEDUP_REMOVED lines=10> */
[----:B------:R-:W-:-:S04]  /*0c60*/  LEA.HI.X R7, R9, UR7, R0, 0x2, P1 ;  /* 0x0000000709077c11 */ /* 0x000fc800088f1400 */
[----:B------:R-:W2:Y:S04]  /*0c70*/  LDG.E R5, desc[UR8][R4.64] ;  /* 0x0000000804057981 */ /* 0x000ea8000c1e1900 */
[----:B------:R-:W3:Y:S04]  /*0c80*/  LDG.E R7, desc[UR8][R6.64] ;  /* 0x0000000806077981 */ /* 0x000ee8000c1e1900 */
        /* <DEDUP_REMOVED lines=9> */
.L_x_0:
[----:B------:R-:W0:Y:S01]  /*0d20*/  S2R R5, SR_TID.Y ;  /* 0x0000000000057919 */ /* 0x000e220000002200 */
[----:B------:R-:W1:Y:S01]  /*0d30*/  LDCU UR4, c[0x0][0x3b8] ;  /* 0x00007700ff0477ac */ /* 0x000e620008000800 */
[----:B------:R-:W0:Y:S01]  /*0d40*/  S2R R0, SR_TID.X ;  /* 0x0000000000007919 */ /* 0x000e220000002100 */
[----:B------:R-:W2:Y:S01]  /*0d50*/  LDCU.64 UR6, c[0x0][0x3c0] ;  /* 0x00007800ff0677ac */ /* 0x000ea20008000a00 */
[----:B-1----:R-:W-:Y:S02]  /*0d60*/  IMAD R2, R2, UR4, R3 ;  /* 0x0000000402027c24 */ /* 0x002fe4000f8e0203 */
[----:B0-----:R-:W-:-:S05]  /*0d70*/  IMAD R5, R5, UR4, R0 ;  /* 0x0000000405057c24 */ /* 0x001fca000f8e0200 */
[----:B------:R-:W-:Y:S02]  /*0d80*/  SHF.R.S32.HI R3, RZ, 0x1f, R5 ;  /* 0x0000001fff037819 */ /* 0x000fe40000011405 */
[----:B------:R-:W-:-:S04]  /*0d90*/  IADD3 R5, P0, PT, R2, R5, RZ ;  /* 0x0000000502057210 */ /* 0x000fc80007f1e0ff */
[----:B------:R-:W-:Y:S02]  /*0da0*/  LEA.HI.X.SX32 R0, R2, R3, 0x1, P0 ;  /* 0x0000000302007211 */ /* 0x000fe400000f0eff */
[----:B--2---:R-:W-:-:S04]  /*0db0*/  LEA R2, P0, R5, UR6, 0x2 ;  /* 0x0000000605027c11 */ /* 0x004fc8000f8010ff */
[----:B------:R-:W-:-:S05]  /*0dc0*/  LEA.HI.X R3, R5, UR7, R0, 0x2, P0 ;  /* 0x0000000705037c11 */ /* 0x000fca00080f1400 */
[----:B------:R-:W-:Y:S01]  /*0dd0*/  STG.E desc[UR8][R2.64], R23 ;  /* 0x0000001702007986 */ /* 0x000fe2000c101908 */
[----:B------:R-:W-:Y:S05]  /*0de0*/  EXIT ;  /* 0x000000000000794d */ /* 0x000fea0003800000 */
.L_x_4:
[----:B------:R-:W-:-:S00]  /*0df0*/  BRA `(.L_x_4) ;  /* 0xfffffffc00fc7947 */ /* 0x000fc0000383ffff */
[----:B------:R-:W-:-:S00]  /*0e00*/  NOP ;  /* 0x0000000000007918 */ /* 0x000fc00000000000 */
[----:B------:R-:W-:-:S00]  /*0e10*/  NOP ;  /* 0x0000000000007918 */ /* 0x000fc00000000000 */
[----:B------:R-:W-:-:S00]  /*0e20*/  NOP ;  /* 0x0000000000007918 */ /* 0x000fc00000000000 */
[----:B------:R-:W-:-:S00]  /*0e30*/  NOP ;  /* 0x0000000000007918 */ /* 0x000fc00000000000 */
[----:B------:R-:W-:-:S00]  /*0e40*/  NOP ;  /* 0x0000000000007918 */ /* 0x000fc00000000000 */
[----:B------:R-:W-:-:S00]  /*0e50*/  NOP ;  /* 0x0000000000007918 */ /* 0x000fc00000000000 */
[----:B------:R-:W-:-:S00]  /*0e60*/  NOP ;  /* 0x0000000000007918 */ /* 0x000fc00000000000 */
[----:B------:R-:W-:-:S00]  /*0e70*/  NOP ;  /* 0x0000000000007918 */ /* 0x000fc00000000000 */
.L_x_5:


//--------------------- .nv.shared._Z12MatMulKernel6MatrixS_S_ --------------------------
	.section	.nv.shared._Z12MatMulKernel6MatrixS_S_,"aw",@nobits
	.sectionflags	@""
	.align	4
.nv.shared._Z12MatMulKernel6MatrixS_S_:
	.zero		1056


//--------------------- .nv.shared.reserved.0     --------------------------
	.section	.nv.shared.reserved.0,"aw",@nobits
	.weak		__nv_reservedSMEM_offset_0_alias
	.size		__nv_reservedSMEM_offset_0_alias, 0, 64
	.other		__nv_reservedSMEM_offset_0_alias,@"STO_CUDA_RESERVED_SHARED STV_DEFAULT"
__nv_reservedSMEM_offset_0_alias:
	.zero		0
	.zero		64


//--------------------- .nv.constant0._Z12MatMulKernel6MatrixS_S_ --------------------------
	.section	.nv.constant0._Z12MatMulKernel6MatrixS_S_,"a",@progbits
	.sectionflags	@""
	.align	4
.nv.constant0._Z12MatMulKernel6MatrixS_S_:
	.zero		968


//--------------------- SYMBOLS --------------------------

	.type		.nv.reservedSmem.offset0,@object
	.size		.nv.reservedSmem.offset0,0x4
	.type		.nv.reservedSmem.cap,@object
	.size		.nv.reservedSmem.cap,0x4
